//
// Generated by NVIDIA NVVM Compiler
//
// Compiler Build ID: CL-36424714
// Cuda compilation tools, release 13.0, V13.0.88
// Based on NVVM 20.0.0
//

.version 9.0
.target sm_100
.address_size 64

	// .globl	_Z10bfs_kernel8CSRGraphPjS0_j

.visible .entry _Z10bfs_kernel8CSRGraphPjS0_j(
	.param .align 8 .b8 _Z10bfs_kernel8CSRGraphPjS0_j_param_0[24],
	.param .u64 .ptr .align 1 _Z10bfs_kernel8CSRGraphPjS0_j_param_1,
	.param .u64 .ptr .align 1 _Z10bfs_kernel8CSRGraphPjS0_j_param_2,
	.param .u32 _Z10bfs_kernel8CSRGraphPjS0_j_param_3
)
{
	.reg .pred 	%p<6>;
	.reg .b32 	%r<22>;
	.reg .b64 	%rd<17>;

	ld.param.u64 	%rd2, [_Z10bfs_kernel8CSRGraphPjS0_j_param_0+8];
	ld.param.u64 	%rd3, [_Z10bfs_kernel8CSRGraphPjS0_j_param_0+16];
	ld.param.u32 	%r10, [_Z10bfs_kernel8CSRGraphPjS0_j_param_0];
	ld.param.u64 	%rd9, [_Z10bfs_kernel8CSRGraphPjS0_j_param_1];
	ld.param.u64 	%rd8, [_Z10bfs_kernel8CSRGraphPjS0_j_param_2];
	ld.param.u32 	%r9, [_Z10bfs_kernel8CSRGraphPjS0_j_param_3];
	cvta.to.global.u64 	%rd1, %rd9;
	mov.u32 	%r11, %tid.x;
	mov.u32 	%r12, %ctaid.x;
	mov.u32 	%r13, %ntid.x;
	mad.lo.s32 	%r1, %r12, %r13, %r11;
	setp.ge.u32 	%p1, %r1, %r10;
	@%p1 bra 	$L__BB0_7;
	mul.wide.u32 	%rd10, %r1, 4;
	add.s64 	%rd11, %rd1, %rd10;
	ld.global.u32 	%r14, [%rd11];
	add.s32 	%r15, %r9, -1;
	setp.ne.s32 	%p2, %r14, %r15;
	@%p2 bra 	$L__BB0_7;
	cvta.to.global.u64 	%rd12, %rd2;
	add.s64 	%rd4, %rd12, %rd10;
	ld.global.u32 	%r20, [%rd4];
	ld.global.u32 	%r21, [%rd4+4];
	setp.ge.u32 	%p3, %r20, %r21;
	@%p3 bra 	$L__BB0_7;
	cvta.to.global.u64 	%rd5, %rd3;
	cvta.to.global.u64 	%rd6, %rd8;
$L__BB0_4:
	mul.wide.u32 	%rd14, %r20, 4;
	add.s64 	%rd15, %rd5, %rd14;
	ld.global.u32 	%r16, [%rd15];
	mul.wide.u32 	%rd16, %r16, 4;
	add.s64 	%rd7, %rd1, %rd16;
	ld.global.u32 	%r17, [%rd7];
	setp.ne.s32 	%p4, %r17, -1;
	@%p4 bra 	$L__BB0_6;
	st.global.u32 	[%rd7], %r9;
	mov.b32 	%r18, 1;
	st.global.u32 	[%rd6], %r18;
	ld.global.u32 	%r21, [%rd4+4];
$L__BB0_6:
	add.s32 	%r20, %r20, 1;
	setp.lt.u32 	%p5, %r20, %r21;
	@%p5 bra 	$L__BB0_4;
$L__BB0_7:
	ret;

}


// ===== COMPILED SASS (sm_100) =====

	.target	sm_100

	.elftype	@"ET_EXEC"


//--------------------- .note.nv.tkinfo           --------------------------
	.section	.note.nv.tkinfo,"",@"SHT_NOTE"
	.sectionflags	@"SHF_NOTE_NV_TKINFO"
	.tkinfo
        /*0018*/ 	.word	0x00000002
        /*0030*/ 	.string	""
        /*0030*/ 	.string	"ptxas"
        /*0030*/ 	.string	"Cuda compilation tools, release 13.0, V13.0.88"
        /*0030*/ 	.string	"Build cuda_13.0.r13.0/compiler.36424714_0"
        /*0030*/ 	.string	"-arch sm_100 -m 64 "



//--------------------- .note.nv.cuinfo           --------------------------
	.section	.note.nv.cuinfo,"",@"SHT_NOTE"
	.sectionflags	@"SHF_NOTE_NV_CUINFO"
        /*0018*/ 	.short	0x0002
        /*001a*/ 	.short	0x0064
        /*001c*/ 	.short	0x0082
	.zero		2


//--------------------- .nv.info                  --------------------------
	.section	.nv.info,"",@"SHT_CUDA_INFO"
	.align	4


	//----- nvinfo : EIATTR_REGCOUNT
	.align		4
        /*0000*/ 	.byte	0x04, 0x2f
        /*0002*/ 	.short	(.L_1 - .L_0)
	.align		4
.L_0:
        /*0004*/ 	.word	index@(_Z10bfs_kernel8CSRGraphPjS0_j)
        /*0008*/ 	.word	0x00000014


	//----- nvinfo : EIATTR_FRAME_SIZE
	.align		4
.L_1:
        /*000c*/ 	.byte	0x04, 0x11
        /*000e*/ 	.short	(.L_3 - .L_2)
	.align		4
.L_2:
        /*0010*/ 	.word	index@(_Z10bfs_kernel8CSRGraphPjS0_j)
        /*0014*/ 	.word	0x00000000


	//----- nvinfo : EIATTR_MIN_STACK_SIZE
	.align		4
.L_3:
        /*0018*/ 	.byte	0x04, 0x12
        /*001a*/ 	.short	(.L_5 - .L_4)
	.align		4
.L_4:
        /*001c*/ 	.word	index@(_Z10bfs_kernel8CSRGraphPjS0_j)
        /*0020*/ 	.word	0x00000000
.L_5:


//--------------------- .nv.compat                --------------------------
	.section	.nv.compat,"",@"SHT_CUDA_COMPAT_INFO"
	.align	4
        /*0000*/ 	.byte	0x02, 0x09, 0x00, 0x00, 0x02, 0x02, 0x01, 0x00, 0x02, 0x05, 0x05, 0x00, 0x03, 0x07, 0x01, 0x01
        /*0010*/ 	.byte	0x02, 0x03, 0x00, 0x00, 0x02, 0x06, 0x01, 0x00, 0x04, 0x0b, 0x08, 0x00, 0x09, 0x00, 0x00, 0x00
        /*0020*/ 	.byte	0x00, 0x00, 0x00, 0x00


//--------------------- .nv.info._Z10bfs_kernel8CSRGraphPjS0_j --------------------------
	.section	.nv.info._Z10bfs_kernel8CSRGraphPjS0_j,"",@"SHT_CUDA_INFO"
	.sectionflags	@""
	.align	4


	//----- nvinfo : EIATTR_CUDA_API_VERSION
	.align		4
        /*0000*/ 	.byte	0x04, 0x37
        /*0002*/ 	.short	(.L_7 - .L_6)
.L_6:
        /*0004*/ 	.word	0x00000082


	//----- nvinfo : EIATTR_KPARAM_INFO
	.align		4
.L_7:
        /*0008*/ 	.byte	0x04, 0x17
        /*000a*/ 	.short	(.L_9 - .L_8)
.L_8:
        /*000c*/ 	.word	0x00000000
        /*0010*/ 	.short	0x0003
        /*0012*/ 	.short	0x0028
        /*0014*/ 	.byte	0x00, 0xf0, 0x11, 0x00


	//----- nvinfo : EIATTR_KPARAM_INFO
	.align		4
.L_9:
        /*0018*/ 	.byte	0x04, 0x17
        /*001a*/ 	.short	(.L_11 - .L_10)
.L_10:
        /*001c*/ 	.word	0x00000000
        /*0020*/ 	.short	0x0002
        /*0022*/ 	.short	0x0020
        /*0024*/ 	.byte	0x00, 0xf5, 0x21, 0x00


	//----- nvinfo : EIATTR_KPARAM_INFO
	.align		4
.L_11:
        /*0028*/ 	.byte	0x04, 0x17
        /*002a*/ 	.short	(.L_13 - .L_12)
.L_12:
        /*002c*/ 	.word	0x00000000
        /*0030*/ 	.short	0x0001
        /*0032*/ 	.short	0x0018
        /*0034*/ 	.byte	0x00, 0xf5, 0x21, 0x00


	//----- nvinfo : EIATTR_KPARAM_INFO
	.align		4
.L_13:
        /*0038*/ 	.byte	0x04, 0x17
        /*003a*/ 	.short	(.L_15 - .L_14)
.L_14:
        /*003c*/ 	.word	0x00000000
        /*0040*/ 	.short	0x0000
        /*0042*/ 	.short	0x0000
        /*0044*/ 	.byte	0x00, 0xf0, 0x61, 0x00


	//----- nvinfo : EIATTR_SPARSE_MMA_MASK
	.align		4
.L_15:
        /*0048*/ 	.byte	0x03, 0x50
        /*004a*/ 	.short	0x0000


	//----- nvinfo : EIATTR_MAXREG_COUNT
	.align		4
        /*004c*/ 	.byte	0x03, 0x1b
        /*004e*/ 	.short	0x00ff


	//----- nvinfo : EIATTR_MERCURY_ISA_VERSION
	.align		4
        /*0050*/ 	.byte	0x03, 0x5f
        /*0052*/ 	.short	0x0101


	//----- nvinfo : EIATTR_VRC_CTA_INIT_COUNT
	.align		4
        /*0054*/ 	.byte	0x02, 0x4a
	.zero		1
	.zero		1


	//----- nvinfo : EIATTR_EXIT_INSTR_OFFSETS
	.align		4
        /*0058*/ 	.byte	0x04, 0x1c
        /*005a*/ 	.short	(.L_17 - .L_16)


	//   ....[0]....
.L_16:
        /*005c*/ 	.word	0x00000070


	//   ....[1]....
        /*0060*/ 	.word	0x000000f0


	//   ....[2]....
        /*0064*/ 	.word	0x00000150


	//   ....[3]....
        /*0068*/ 	.word	0x000002a0


	//----- nvinfo : EIATTR_CRS_STACK_SIZE
	.align		4
.L_17:
        /*006c*/ 	.byte	0x04, 0x1e
        /*006e*/ 	.short	(.L_19 - .L_18)
.L_18:
        /*0070*/ 	.word	0x00000000


	//----- nvinfo : EIATTR_CBANK_PARAM_SIZE
	.align		4
.L_19:
        /*0074*/ 	.byte	0x03, 0x19
        /*0076*/ 	.short	0x002c


	//----- nvinfo : EIATTR_PARAM_CBANK
	.align		4
        /*0078*/ 	.byte	0x04, 0x0a
        /*007a*/ 	.short	(.L_21 - .L_20)
	.align		4
.L_20:
        /*007c*/ 	.word	index@(.nv.constant0._Z10bfs_kernel8CSRGraphPjS0_j)
        /*0080*/ 	.short	0x0380
        /*0082*/ 	.short	0x002c


	//----- nvinfo : EIATTR_SW_WAR
	.align		4
.L_21:
        /*0084*/ 	.byte	0x04, 0x36
        /*0086*/ 	.short	(.L_23 - .L_22)
.L_22:
        /*0088*/ 	.word	0x00000008
.L_23:


//--------------------- .nv.callgraph             --------------------------
	.section	.nv.callgraph,"",@"SHT_CUDA_CALLGRAPH"
	.align	4
	.sectionentsize	8
	.align		4
        /*0000*/ 	.word	0x00000000
	.align		4
        /*0004*/ 	.word	0xffffffff
	.align		4
        /*0008*/ 	.word	0x00000000
	.align		4
        /*000c*/ 	.word	0xfffffffe
	.align		4
        /*0010*/ 	.word	0x00000000
	.align		4
        /*0014*/ 	.word	0xfffffffd
	.align		4
        /*0018*/ 	.word	0x00000000
	.align		4
        /*001c*/ 	.word	0xfffffffc


//--------------------- .text._Z10bfs_kernel8CSRGraphPjS0_j --------------------------
	.section	.text._Z10bfs_kernel8CSRGraphPjS0_j,"ax",@progbits
	.align	128
        .global         _Z10bfs_kernel8CSRGraphPjS0_j
        .type           _Z10bfs_kernel8CSRGraphPjS0_j,@function
        .size           _Z10bfs_kernel8CSRGraphPjS0_j,(.L_x_4 - _Z10bfs_kernel8CSRGraphPjS0_j)
        .other          _Z10bfs_kernel8CSRGraphPjS0_j,@"STO_CUDA_ENTRY STV_DEFAULT"
_Z10bfs_kernel8CSRGraphPjS0_j:
.text._Z10bfs_kernel8CSRGraphPjS0_j:
[----:B------:R-:W-:Y:S01]  /*0000*/  LDC R1, c[0x0][0x37c] ;  /* 0x0000df00ff017b82 */ /* 0x000fe20000000800 */
[----:B------:R-:W0:Y:S07]  /*0010*/  S2R R5, SR_TID.X ;  /* 0x0000000000057919 */ /* 0x000e2e0000002100 */
[----:B------:R-:W0:Y:S01]  /*0020*/  S2UR UR4, SR_CTAID.X ;  /* 0x00000000000479c3 */ /* 0x000e220000002500 */
[----:B------:R-:W1:Y:S07]  /*0030*/  LDCU UR5, c[0x0][0x380] ;  /* 0x00007000ff0577ac */ /* 0x000e6e0008000800 */
[----:B------:R-:W0:Y:S02]  /*0040*/  LDC R0, c[0x0][0x360] ;  /* 0x0000d800ff007b82 */ /* 0x000e240000000800 */
[----:B0-----:R-:W-:-:S05]  /*0050*/  IMAD R5, R0, UR4, R5 ;  /* 0x0000000400057c24 */ /* 0x001fca000f8e0205 */
[----:B-1----:R-:W-:-:S13]  /*0060*/  ISETP.GE.U32.AND P0, PT, R5, UR5, PT ;  /* 0x0000000505007c0c */ /* 0x002fda000bf06070 */
[----:B------:R-:W-:Y:S05]  /*0070*/  @P0 EXIT ;  /* 0x000000000000094d */ /* 0x000fea0003800000 */
[----:B------:R-:W0:Y:S01]  /*0080*/  LDC.64 R2, c[0x0][0x398] ;  /* 0x0000e600ff027b82 */ /* 0x000e220000000a00 */
[----:B------:R-:W1:Y:S01]  /*0090*/  LDCU.64 UR6, c[0x0][0x358] ;  /* 0x00006b00ff0677ac */ /* 0x000e620008000a00 */
[----:B------:R-:W2:Y:S01]  /*00a0*/  LDCU UR4, c[0x0][0x3a8] ;  /* 0x00007500ff0477ac */ /* 0x000ea20008000800 */
[----:B0-----:R-:W-:-:S06]  /*00b0*/  IMAD.WIDE.U32 R2, R5, 0x4, R2 ;  /* 0x0000000405027825 */ /* 0x001fcc00078e0002 */
[----:B-1----:R-:W3:Y:S01]  /*00c0*/  LDG.E R2, desc[UR6][R2.64] ;  /* 0x0000000602027981 */ /* 0x002ee2000c1e1900 */
[----:B--2---:R-:W-:-:S06]  /*00d0*/  UIADD3 UR4, UPT, UPT, UR4, -0x1, URZ ;  /* 0xffffffff04047890 */ /* 0x004fcc000fffe0ff */
[----:B---3--:R-:W-:-:S13]  /*00e0*/  ISETP.NE.AND P0, PT, R2, UR4, PT ;  /* 0x0000000402007c0c */ /* 0x008fda000bf05270 */
[----:B------:R-:W-:Y:S05]  /*00f0*/  @P0 EXIT ;  /* 0x000000000000094d */ /* 0x000fea0003800000 */
[----:B------:R-:W0:Y:S02]  /*0100*/  LDC.64 R2, c[0x0][0x388] ;  /* 0x0000e200ff027b82 */ /* 0x000e240000000a00 */
[----:B0-----:R-:W-:-:S05]  /*0110*/  IMAD.WIDE.U32 R2, R5, 0x4, R2 ;  /* 0x0000000405027825 */ /* 0x001fca00078e0002 */
[----:B------:R-:W2:Y:S04]  /*0120*/  LDG.E R0, desc[UR6][R2.64] ;  /* 0x0000000602007981 */ /* 0x000ea8000c1e1900 */
[----:B------:R-:W2:Y:S02]  /*0130*/  LDG.E R5, desc[UR6][R2.64+0x4] ;  /* 0x0000040602057981 */ /* 0x000ea4000c1e1900 */
[----:B--2---:R-:W-:-:S13]  /*0140*/  ISETP.GE.U32.AND P0, PT, R0, R5, PT ;  /* 0x000000050000720c */ /* 0x004fda0003f06070 */
[----:B------:R-:W-:Y:S05]  /*0150*/  @P0 EXIT ;  /* 0x000000000000094d */ /* 0x000fea0003800000 */
[----:B------:R-:W0:Y:S01]  /*0160*/  LDC R17, c[0x0][0x3a8] ;  /* 0x0000ea00ff117b82 */ /* 0x000e220000000800 */
[----:B------:R-:W-:-:S07]  /*0170*/  MOV R13, R5 ;  /* 0x00000005000d7202 */ /* 0x000fce0000000f00 */
[----:B------:R-:W1:Y:S08]  /*0180*/  LDC.64 R6, c[0x0][0x390] ;  /* 0x0000e400ff067b82 */ /* 0x000e700000000a00 */
[----:B------:R-:W2:Y:S02]  /*0190*/  LDC.64 R10, c[0x0][0x398] ;  /* 0x0000e600ff0a7b82 */ /* 0x000ea40000000a00 */
.L_x_2:
[----:B-12---:R-:W-:-:S06]  /*01a0*/  IMAD.WIDE.U32 R4, R0, 0x4, R6 ;  /* 0x0000000400047825 */ /* 0x006fcc00078e0006 */
[----:B------:R-:W2:Y:S02]  /*01b0*/  LDG.E R5, desc[UR6][R4.64] ;  /* 0x0000000604057981 */ /* 0x000ea4000c1e1900 */
[----:B--2---:R-:W-:-:S05]  /*01c0*/  IMAD.WIDE.U32 R8, R5, 0x4, R10 ;  /* 0x0000000405087825 */ /* 0x004fca00078e000a */
[----:B------:R-:W2:Y:S01]  /*01d0*/  LDG.E R12, desc[UR6][R8.64] ;  /* 0x00000006080c7981 */ /* 0x000ea2000c1e1900 */
[----:B------:R-:W-:Y:S01]  /*01e0*/  BSSY.RECONVERGENT B0, `(.L_x_0) ;  /* 0x0000009000007945 */ /* 0x000fe20003800200 */
[----:B------:R-:W-:Y:S02]  /*01f0*/  IADD3 R0, PT, PT, R0, 0x1, RZ ;  /* 0x0000000100007810 */ /* 0x000fe40007ffe0ff */
[----:B--2---:R-:W-:-:S13]  /*0200*/  ISETP.NE.AND P0, PT, R12, -0x1, PT ;  /* 0xffffffff0c00780c */ /* 0x004fda0003f05270 */
[----:B------:R-:W-:Y:S05]  /*0210*/  @P0 BRA `(.L_x_1) ;  /* 0x0000000000140947 */ /* 0x000fea0003800000 */
[----:B------:R-:W1:Y:S01]  /*0220*/  LDC.64 R4, c[0x0][0x3a0] ;  /* 0x0000e800ff047b82 */ /* 0x000e620000000a00 */
[----:B------:R-:W-:Y:S01]  /*0230*/  HFMA2 R15, -RZ, RZ, 0, 5.9604644775390625e-08 ;  /* 0x00000001ff0f7431 */ /* 0x000fe200000001ff */
[----:B0-----:R2:W-:Y:S04]  /*0240*/  STG.E desc[UR6][R8.64], R17 ;  /* 0x0000001108007986 */ /* 0x0015e8000c101906 */
[----:B-1----:R2:W-:Y:S04]  /*0250*/  STG.E desc[UR6][R4.64], R15 ;  /* 0x0000000f04007986 */ /* 0x0025e8000c101906 */
[----:B------:R2:W5:Y:S02]  /*0260*/  LDG.E R13, desc[UR6][R2.64+0x4] ;  /* 0x00000406020d7981 */ /* 0x000564000c1e1900 */
.L_x_1:
[----:B------:R-:W-:Y:S05]  /*0270*/  BSYNC.RECONVERGENT B0 ;  /* 0x0000000000007941 */ /* 0x000fea0003800200 */
.L_x_0:
[----:B-----5:R-:W-:-:S13]  /*0280*/  ISETP.GE.U32.AND P0, PT, R0, R13, PT ;  /* 0x0000000d0000720c */ /* 0x020fda0003f06070 */
[----:B------:R-:W-:Y:S05]  /*0290*/  @!P0 BRA `(.L_x_2) ;  /* 0xfffffffc00c08947 */ /* 0x000fea000383ffff */
[----:B------:R-:W-:Y:S05]  /*02a0*/  EXIT ;  /* 0x000000000000794d */ /* 0x000fea0003800000 */
.L_x_3:
[----:B------:R-:W-:-:S00]  /*02b0*/  BRA `(.L_x_3) ;  /* 0xfffffffc00fc7947 */ /* 0x000fc0000383ffff */
[----:B------:R-:W-:-:S00]  /*02c0*/  NOP ;  /* 0x0000000000007918 */ /* 0x000fc00000000000 */
        /* <DEDUP_REMOVED lines=11> */
.L_x_4:


//--------------------- .nv.shared.reserved.0     --------------------------
	.section	.nv.shared.reserved.0,"aw",@nobits
	.weak		__nv_reservedSMEM_offset_0_alias
	.size		__nv_reservedSMEM_offset_0_alias, 0, 64
	.other		__nv_reservedSMEM_offset_0_alias,@"STO_CUDA_RESERVED_SHARED STV_DEFAULT"
__nv_reservedSMEM_offset_0_alias:
	.zero		0
	.zero		64


//--------------------- .nv.constant0._Z10bfs_kernel8CSRGraphPjS0_j --------------------------
	.section	.nv.constant0._Z10bfs_kernel8CSRGraphPjS0_j,"a",@progbits
	.sectionflags	@""
	.align	4
.nv.constant0._Z10bfs_kernel8CSRGraphPjS0_j:
	.zero		940


//--------------------- SYMBOLS --------------------------

	.type		.nv.reservedSmem.offset0,@object
	.size		.nv.reservedSmem.offset0,0x4
